//
// Generated by NVIDIA NVVM Compiler
//
// Compiler Build ID: CL-36424714
// Cuda compilation tools, release 13.0, V13.0.88
// Based on NVVM 20.0.0
//

.version 9.0
.target sm_100
.address_size 64

	// .globl	_Z9vecaddonePdm

.visible .entry _Z9vecaddonePdm(
	.param .u64 .ptr .align 1 _Z9vecaddonePdm_param_0,
	.param .u64 _Z9vecaddonePdm_param_1
)
{
	.reg .pred 	%p<2>;
	.reg .b32 	%r<5>;
	.reg .b64 	%rd<7>;
	.reg .b64 	%fd<3>;

	ld.param.u64 	%rd2, [_Z9vecaddonePdm_param_0];
	ld.param.u64 	%rd3, [_Z9vecaddonePdm_param_1];
	mov.u32 	%r1, %ntid.x;
	mov.u32 	%r2, %ctaid.x;
	mov.u32 	%r3, %tid.x;
	mad.lo.s32 	%r4, %r1, %r2, %r3;
	cvt.u64.u32 	%rd1, %r4;
	setp.le.u64 	%p1, %rd3, %rd1;
	@%p1 bra 	$L__BB0_2;
	cvta.to.global.u64 	%rd4, %rd2;
	shl.b64 	%rd5, %rd1, 3;
	add.s64 	%rd6, %rd4, %rd5;
	ld.global.f64 	%fd1, [%rd6];
	add.f64 	%fd2, %fd1, 0d3FF0000000000000;
	st.global.f64 	[%rd6], %fd2;
$L__BB0_2:
	ret;

}


// ===== COMPILED SASS (sm_100) =====

	.target	sm_100

	.elftype	@"ET_EXEC"


//--------------------- .note.nv.tkinfo           --------------------------
	.section	.note.nv.tkinfo,"",@"SHT_NOTE"
	.sectionflags	@"SHF_NOTE_NV_TKINFO"
	.tkinfo
        /*0018*/ 	.word	0x00000002
        /*0030*/ 	.string	""
        /*0030*/ 	.string	"ptxas"
        /*0030*/ 	.string	"Cuda compilation tools, release 13.0, V13.0.88"
        /*0030*/ 	.string	"Build cuda_13.0.r13.0/compiler.36424714_0"
        /*0030*/ 	.string	"-arch sm_100 -m 64 "



//--------------------- .note.nv.cuinfo           --------------------------
	.section	.note.nv.cuinfo,"",@"SHT_NOTE"
	.sectionflags	@"SHF_NOTE_NV_CUINFO"
        /*0018*/ 	.short	0x0002
        /*001a*/ 	.short	0x0064
        /*001c*/ 	.short	0x0082
	.zero		2


//--------------------- .nv.info                  --------------------------
	.section	.nv.info,"",@"SHT_CUDA_INFO"
	.align	4


	//----- nvinfo : EIATTR_REGCOUNT
	.align		4
        /*0000*/ 	.byte	0x04, 0x2f
        /*0002*/ 	.short	(.L_1 - .L_0)
	.align		4
.L_0:
        /*0004*/ 	.word	index@(_Z9vecaddonePdm)
        /*0008*/ 	.word	0x00000008


	//----- nvinfo : EIATTR_FRAME_SIZE
	.align		4
.L_1:
        /*000c*/ 	.byte	0x04, 0x11
        /*000e*/ 	.short	(.L_3 - .L_2)
	.align		4
.L_2:
        /*0010*/ 	.word	index@(_Z9vecaddonePdm)
        /*0014*/ 	.word	0x00000000


	//----- nvinfo : EIATTR_MIN_STACK_SIZE
	.align		4
.L_3:
        /*0018*/ 	.byte	0x04, 0x12
        /*001a*/ 	.short	(.L_5 - .L_4)
	.align		4
.L_4:
        /*001c*/ 	.word	index@(_Z9vecaddonePdm)
        /*0020*/ 	.word	0x00000000
.L_5:


//--------------------- .nv.compat                --------------------------
	.section	.nv.compat,"",@"SHT_CUDA_COMPAT_INFO"
	.align	4
        /*0000*/ 	.byte	0x02, 0x09, 0x00, 0x00, 0x02, 0x02, 0x01, 0x00, 0x02, 0x05, 0x05, 0x00, 0x03, 0x07, 0x01, 0x01
        /*0010*/ 	.byte	0x02, 0x03, 0x00, 0x00, 0x02, 0x06, 0x01, 0x00, 0x04, 0x0b, 0x08, 0x00, 0x01, 0x00, 0x00, 0x00
        /*0020*/ 	.byte	0x00, 0x00, 0x00, 0x00


//--------------------- .nv.info._Z9vecaddonePdm  --------------------------
	.section	.nv.info._Z9vecaddonePdm,"",@"SHT_CUDA_INFO"
	.sectionflags	@""
	.align	4


	//----- nvinfo : EIATTR_CUDA_API_VERSION
	.align		4
        /*0000*/ 	.byte	0x04, 0x37
        /*0002*/ 	.short	(.L_7 - .L_6)
.L_6:
        /*0004*/ 	.word	0x00000082


	//----- nvinfo : EIATTR_KPARAM_INFO
	.align		4
.L_7:
        /*0008*/ 	.byte	0x04, 0x17
        /*000a*/ 	.short	(.L_9 - .L_8)
.L_8:
        /*000c*/ 	.word	0x00000000
        /*0010*/ 	.short	0x0001
        /*0012*/ 	.short	0x0008
        /*0014*/ 	.byte	0x00, 0xf0, 0x21, 0x00


	//----- nvinfo : EIATTR_KPARAM_INFO
	.align		4
.L_9:
        /*0018*/ 	.byte	0x04, 0x17
        /*001a*/ 	.short	(.L_11 - .L_10)
.L_10:
        /*001c*/ 	.word	0x00000000
        /*0020*/ 	.short	0x0000
        /*0022*/ 	.short	0x0000
        /*0024*/ 	.byte	0x00, 0xf5, 0x21, 0x00


	//----- nvinfo : EIATTR_SPARSE_MMA_MASK
	.align		4
.L_11:
        /*0028*/ 	.byte	0x03, 0x50
        /*002a*/ 	.short	0x0000


	//----- nvinfo : EIATTR_MAXREG_COUNT
	.align		4
        /*002c*/ 	.byte	0x03, 0x1b
        /*002e*/ 	.short	0x00ff


	//----- nvinfo : EIATTR_MERCURY_ISA_VERSION
	.align		4
        /*0030*/ 	.byte	0x03, 0x5f
        /*0032*/ 	.short	0x0101


	//----- nvinfo : EIATTR_VRC_CTA_INIT_COUNT
	.align		4
        /*0034*/ 	.byte	0x02, 0x4a
	.zero		1
	.zero		1


	//----- nvinfo : EIATTR_EXIT_INSTR_OFFSETS
	.align		4
        /*0038*/ 	.byte	0x04, 0x1c
        /*003a*/ 	.short	(.L_13 - .L_12)


	//   ....[0]....
.L_12:
        /*003c*/ 	.word	0x00000080


	//   ....[1]....
        /*0040*/ 	.word	0x00000100


	//----- nvinfo : EIATTR_CBANK_PARAM_SIZE
	.align		4
.L_13:
        /*0044*/ 	.byte	0x03, 0x19
        /*0046*/ 	.short	0x0010


	//----- nvinfo : EIATTR_PARAM_CBANK
	.align		4
        /*0048*/ 	.byte	0x04, 0x0a
        /*004a*/ 	.short	(.L_15 - .L_14)
	.align		4
.L_14:
        /*004c*/ 	.word	index@(.nv.constant0._Z9vecaddonePdm)
        /*0050*/ 	.short	0x0380
        /*0052*/ 	.short	0x0010


	//----- nvinfo : EIATTR_SW_WAR
	.align		4
.L_15:
        /*0054*/ 	.byte	0x04, 0x36
        /*0056*/ 	.short	(.L_17 - .L_16)
.L_16:
        /*0058*/ 	.word	0x00000008
.L_17:


//--------------------- .nv.callgraph             --------------------------
	.section	.nv.callgraph,"",@"SHT_CUDA_CALLGRAPH"
	.align	4
	.sectionentsize	8
	.align		4
        /*0000*/ 	.word	0x00000000
	.align		4
        /*0004*/ 	.word	0xffffffff
	.align		4
        /*0008*/ 	.word	0x00000000
	.align		4
        /*000c*/ 	.word	0xfffffffe
	.align		4
        /*0010*/ 	.word	0x00000000
	.align		4
        /*0014*/ 	.word	0xfffffffd
	.align		4
        /*0018*/ 	.word	0x00000000
	.align		4
        /*001c*/ 	.word	0xfffffffc


//--------------------- .text._Z9vecaddonePdm     --------------------------
	.section	.text._Z9vecaddonePdm,"ax",@progbits
	.align	128
        .global         _Z9vecaddonePdm
        .type           _Z9vecaddonePdm,@function
        .size           _Z9vecaddonePdm,(.L_x_1 - _Z9vecaddonePdm)
        .other          _Z9vecaddonePdm,@"STO_CUDA_ENTRY STV_DEFAULT"
_Z9vecaddonePdm:
.text._Z9vecaddonePdm:
[----:B------:R-:W-:Y:S01]  /*0000*/  LDC R1, c[0x0][0x37c] ;  /* 0x0000df00ff017b82 */ /* 0x000fe20000000800 */
[----:B------:R-:W0:Y:S01]  /*0010*/  S2R R0, SR_CTAID.X ;  /* 0x0000000000007919 */ /* 0x000e220000002500 */
[----:B------:R-:W0:Y:S01]  /*0020*/  LDCU UR4, c[0x0][0x360] ;  /* 0x00006c00ff0477ac */ /* 0x000e220008000800 */
[----:B------:R-:W0:Y:S01]  /*0030*/  S2R R3, SR_TID.X ;  /* 0x0000000000037919 */ /* 0x000e220000002100 */
[----:B------:R-:W1:Y:S01]  /*0040*/  LDCU.64 UR6, c[0x0][0x388] ;  /* 0x00007100ff0677ac */ /* 0x000e620008000a00 */
[----:B0-----:R-:W-:-:S05]  /*0050*/  IMAD R0, R0, UR4, R3 ;  /* 0x0000000400007c24 */ /* 0x001fca000f8e0203 */
[----:B-1----:R-:W-:-:S04]  /*0060*/  ISETP.GE.U32.AND P0, PT, R0, UR6, PT ;  /* 0x0000000600007c0c */ /* 0x002fc8000bf06070 */
[----:B------:R-:W-:-:S13]  /*0070*/  ISETP.GE.U32.AND.EX P0, PT, RZ, UR7, PT, P0 ;  /* 0x00000007ff007c0c */ /* 0x000fda000bf06100 */
[----:B------:R-:W-:Y:S05]  /*0080*/  @P0 EXIT ;  /* 0x000000000000094d */ /* 0x000fea0003800000 */
[----:B------:R-:W0:Y:S01]  /*0090*/  LDCU.64 UR6, c[0x0][0x380] ;  /* 0x00007000ff0677ac */ /* 0x000e220008000a00 */
[----:B------:R-:W1:Y:S01]  /*00a0*/  LDCU.64 UR4, c[0x0][0x358] ;  /* 0x00006b00ff0477ac */ /* 0x000e620008000a00 */
[----:B0-----:R-:W-:-:S04]  /*00b0*/  LEA R2, P0, R0, UR6, 0x3 ;  /* 0x0000000600027c11 */ /* 0x001fc8000f8018ff */
[----:B------:R-:W-:-:S05]  /*00c0*/  LEA.HI.X R3, R0, UR7, RZ, 0x3, P0 ;  /* 0x0000000700037c11 */ /* 0x000fca00080f1cff */
[----:B-1----:R-:W2:Y:S02]  /*00d0*/  LDG.E.64 R4, desc[UR4][R2.64] ;  /* 0x0000000402047981 */ /* 0x002ea4000c1e1b00 */
[----:B--2---:R-:W-:-:S07]  /*00e0*/  DADD R4, R4, 1 ;  /* 0x3ff0000004047429 */ /* 0x004fce0000000000 */
[----:B------:R-:W-:Y:S01]  /*00f0*/  STG.E.64 desc[UR4][R2.64], R4 ;  /* 0x0000000402007986 */ /* 0x000fe2000c101b04 */
[----:B------:R-:W-:Y:S05]  /*0100*/  EXIT ;  /* 0x000000000000794d */ /* 0x000fea0003800000 */
.L_x_0:
[----:B------:R-:W-:-:S00]  /*0110*/  BRA `(.L_x_0) ;  /* 0xfffffffc00fc7947 */ /* 0x000fc0000383ffff */
[----:B------:R-:W-:-:S00]  /*0120*/  NOP ;  /* 0x0000000000007918 */ /* 0x000fc00000000000 */
        /* <DEDUP_REMOVED lines=13> */
.L_x_1:


//--------------------- .nv.shared.reserved.0     --------------------------
	.section	.nv.shared.reserved.0,"aw",@nobits
	.weak		__nv_reservedSMEM_offset_0_alias
	.size		__nv_reservedSMEM_offset_0_alias, 0, 64
	.other		__nv_reservedSMEM_offset_0_alias,@"STO_CUDA_RESERVED_SHARED STV_DEFAULT"
__nv_reservedSMEM_offset_0_alias:
	.zero		0
	.zero		64


//--------------------- .nv.constant0._Z9vecaddonePdm --------------------------
	.section	.nv.constant0._Z9vecaddonePdm,"a",@progbits
	.sectionflags	@""
	.align	4
.nv.constant0._Z9vecaddonePdm:
	.zero		912


//--------------------- SYMBOLS --------------------------

	.type		.nv.reservedSmem.offset0,@object
	.size		.nv.reservedSmem.offset0,0x4
